//
// Generated by NVIDIA NVVM Compiler
//
// Compiler Build ID: CL-36424714
// Cuda compilation tools, release 13.0, V13.0.88
// Based on NVVM 20.0.0
//

.version 9.0
.target sm_100
.address_size 64

	// .globl	_Z21scatter_atomic_kernelPKfPKiPfi

.visible .entry _Z21scatter_atomic_kernelPKfPKiPfi(
	.param .u64 .ptr .align 1 _Z21scatter_atomic_kernelPKfPKiPfi_param_0,
	.param .u64 .ptr .align 1 _Z21scatter_atomic_kernelPKfPKiPfi_param_1,
	.param .u64 .ptr .align 1 _Z21scatter_atomic_kernelPKfPKiPfi_param_2,
	.param .u32 _Z21scatter_atomic_kernelPKfPKiPfi_param_3
)
{
	.reg .pred 	%p<2>;
	.reg .b32 	%r<9>;
	.reg .b64 	%rd<12>;

	ld.param.u64 	%rd1, [_Z21scatter_atomic_kernelPKfPKiPfi_param_0];
	ld.param.u64 	%rd2, [_Z21scatter_atomic_kernelPKfPKiPfi_param_1];
	ld.param.u64 	%rd3, [_Z21scatter_atomic_kernelPKfPKiPfi_param_2];
	ld.param.u32 	%r2, [_Z21scatter_atomic_kernelPKfPKiPfi_param_3];
	mov.u32 	%r3, %ctaid.x;
	mov.u32 	%r4, %ntid.x;
	mov.u32 	%r5, %tid.x;
	mad.lo.s32 	%r1, %r3, %r4, %r5;
	setp.ge.s32 	%p1, %r1, %r2;
	@%p1 bra 	$L__BB0_2;
	cvta.to.global.u64 	%rd4, %rd2;
	cvta.to.global.u64 	%rd5, %rd1;
	cvta.to.global.u64 	%rd6, %rd3;
	mul.wide.s32 	%rd7, %r1, 4;
	add.s64 	%rd8, %rd4, %rd7;
	ld.global.nc.u32 	%r6, [%rd8];
	mul.wide.s32 	%rd9, %r6, 4;
	add.s64 	%rd10, %rd6, %rd9;
	add.s64 	%rd11, %rd5, %rd7;
	ld.global.nc.u32 	%r7, [%rd11];
	atom.global.exch.b32 	%r8, [%rd10], %r7;
$L__BB0_2:
	ret;

}


// ===== COMPILED SASS (sm_100) =====

	.target	sm_100

	.elftype	@"ET_EXEC"


//--------------------- .note.nv.tkinfo           --------------------------
	.section	.note.nv.tkinfo,"",@"SHT_NOTE"
	.sectionflags	@"SHF_NOTE_NV_TKINFO"
	.tkinfo
        /*0018*/ 	.word	0x00000002
        /*0030*/ 	.string	""
        /*0030*/ 	.string	"ptxas"
        /*0030*/ 	.string	"Cuda compilation tools, release 13.0, V13.0.88"
        /*0030*/ 	.string	"Build cuda_13.0.r13.0/compiler.36424714_0"
        /*0030*/ 	.string	"-arch sm_100 -m 64 "



//--------------------- .note.nv.cuinfo           --------------------------
	.section	.note.nv.cuinfo,"",@"SHT_NOTE"
	.sectionflags	@"SHF_NOTE_NV_CUINFO"
        /*0018*/ 	.short	0x0002
        /*001a*/ 	.short	0x0064
        /*001c*/ 	.short	0x0082
	.zero		2


//--------------------- .nv.info                  --------------------------
	.section	.nv.info,"",@"SHT_CUDA_INFO"
	.align	4


	//----- nvinfo : EIATTR_REGCOUNT
	.align		4
        /*0000*/ 	.byte	0x04, 0x2f
        /*0002*/ 	.short	(.L_1 - .L_0)
	.align		4
.L_0:
        /*0004*/ 	.word	index@(_Z21scatter_atomic_kernelPKfPKiPfi)
        /*0008*/ 	.word	0x0000000a


	//----- nvinfo : EIATTR_FRAME_SIZE
	.align		4
.L_1:
        /*000c*/ 	.byte	0x04, 0x11
        /*000e*/ 	.short	(.L_3 - .L_2)
	.align		4
.L_2:
        /*0010*/ 	.word	index@(_Z21scatter_atomic_kernelPKfPKiPfi)
        /*0014*/ 	.word	0x00000000


	//----- nvinfo : EIATTR_MIN_STACK_SIZE
	.align		4
.L_3:
        /*0018*/ 	.byte	0x04, 0x12
        /*001a*/ 	.short	(.L_5 - .L_4)
	.align		4
.L_4:
        /*001c*/ 	.word	index@(_Z21scatter_atomic_kernelPKfPKiPfi)
        /*0020*/ 	.word	0x00000000
.L_5:


//--------------------- .nv.compat                --------------------------
	.section	.nv.compat,"",@"SHT_CUDA_COMPAT_INFO"
	.align	4
        /*0000*/ 	.byte	0x02, 0x09, 0x00, 0x00, 0x02, 0x02, 0x01, 0x00, 0x02, 0x05, 0x05, 0x00, 0x03, 0x07, 0x01, 0x01
        /*0010*/ 	.byte	0x02, 0x03, 0x00, 0x00, 0x02, 0x06, 0x01, 0x00, 0x04, 0x0b, 0x08, 0x00, 0x09, 0x00, 0x00, 0x00
        /*0020*/ 	.byte	0x00, 0x00, 0x00, 0x00


//--------------------- .nv.info._Z21scatter_atomic_kernelPKfPKiPfi --------------------------
	.section	.nv.info._Z21scatter_atomic_kernelPKfPKiPfi,"",@"SHT_CUDA_INFO"
	.sectionflags	@""
	.align	4


	//----- nvinfo : EIATTR_CUDA_API_VERSION
	.align		4
        /*0000*/ 	.byte	0x04, 0x37
        /*0002*/ 	.short	(.L_7 - .L_6)
.L_6:
        /*0004*/ 	.word	0x00000082


	//----- nvinfo : EIATTR_KPARAM_INFO
	.align		4
.L_7:
        /*0008*/ 	.byte	0x04, 0x17
        /*000a*/ 	.short	(.L_9 - .L_8)
.L_8:
        /*000c*/ 	.word	0x00000000
        /*0010*/ 	.short	0x0003
        /*0012*/ 	.short	0x0018
        /*0014*/ 	.byte	0x00, 0xf0, 0x11, 0x00


	//----- nvinfo : EIATTR_KPARAM_INFO
	.align		4
.L_9:
        /*0018*/ 	.byte	0x04, 0x17
        /*001a*/ 	.short	(.L_11 - .L_10)
.L_10:
        /*001c*/ 	.word	0x00000000
        /*0020*/ 	.short	0x0002
        /*0022*/ 	.short	0x0010
        /*0024*/ 	.byte	0x00, 0xf5, 0x21, 0x00


	//----- nvinfo : EIATTR_KPARAM_INFO
	.align		4
.L_11:
        /*0028*/ 	.byte	0x04, 0x17
        /*002a*/ 	.short	(.L_13 - .L_12)
.L_12:
        /*002c*/ 	.word	0x00000000
        /*0030*/ 	.short	0x0001
        /*0032*/ 	.short	0x0008
        /*0034*/ 	.byte	0x00, 0xf5, 0x21, 0x00


	//----- nvinfo : EIATTR_KPARAM_INFO
	.align		4
.L_13:
        /*0038*/ 	.byte	0x04, 0x17
        /*003a*/ 	.short	(.L_15 - .L_14)
.L_14:
        /*003c*/ 	.word	0x00000000
        /*0040*/ 	.short	0x0000
        /*0042*/ 	.short	0x0000
        /*0044*/ 	.byte	0x00, 0xf5, 0x21, 0x00


	//----- nvinfo : EIATTR_SPARSE_MMA_MASK
	.align		4
.L_15:
        /*0048*/ 	.byte	0x03, 0x50
        /*004a*/ 	.short	0x0000


	//----- nvinfo : EIATTR_MAXREG_COUNT
	.align		4
        /*004c*/ 	.byte	0x03, 0x1b
        /*004e*/ 	.short	0x00ff


	//----- nvinfo : EIATTR_MERCURY_ISA_VERSION
	.align		4
        /*0050*/ 	.byte	0x03, 0x5f
        /*0052*/ 	.short	0x0101


	//----- nvinfo : EIATTR_VRC_CTA_INIT_COUNT
	.align		4
        /*0054*/ 	.byte	0x02, 0x4a
	.zero		1
	.zero		1


	//----- nvinfo : EIATTR_EXIT_INSTR_OFFSETS
	.align		4
        /*0058*/ 	.byte	0x04, 0x1c
        /*005a*/ 	.short	(.L_17 - .L_16)


	//   ....[0]....
.L_16:
        /*005c*/ 	.word	0x00000070


	//   ....[1]....
        /*0060*/ 	.word	0x00000120


	//----- nvinfo : EIATTR_CBANK_PARAM_SIZE
	.align		4
.L_17:
        /*0064*/ 	.byte	0x03, 0x19
        /*0066*/ 	.short	0x001c


	//----- nvinfo : EIATTR_PARAM_CBANK
	.align		4
        /*0068*/ 	.byte	0x04, 0x0a
        /*006a*/ 	.short	(.L_19 - .L_18)
	.align		4
.L_18:
        /*006c*/ 	.word	index@(.nv.constant0._Z21scatter_atomic_kernelPKfPKiPfi)
        /*0070*/ 	.short	0x0380
        /*0072*/ 	.short	0x001c


	//----- nvinfo : EIATTR_SW_WAR
	.align		4
.L_19:
        /*0074*/ 	.byte	0x04, 0x36
        /*0076*/ 	.short	(.L_21 - .L_20)
.L_20:
        /*0078*/ 	.word	0x00000008
.L_21:


//--------------------- .nv.callgraph             --------------------------
	.section	.nv.callgraph,"",@"SHT_CUDA_CALLGRAPH"
	.align	4
	.sectionentsize	8
	.align		4
        /*0000*/ 	.word	0x00000000
	.align		4
        /*0004*/ 	.word	0xffffffff
	.align		4
        /*0008*/ 	.word	0x00000000
	.align		4
        /*000c*/ 	.word	0xfffffffe
	.align		4
        /*0010*/ 	.word	0x00000000
	.align		4
        /*0014*/ 	.word	0xfffffffd
	.align		4
        /*0018*/ 	.word	0x00000000
	.align		4
        /*001c*/ 	.word	0xfffffffc


//--------------------- .text._Z21scatter_atomic_kernelPKfPKiPfi --------------------------
	.section	.text._Z21scatter_atomic_kernelPKfPKiPfi,"ax",@progbits
	.align	128
        .global         _Z21scatter_atomic_kernelPKfPKiPfi
        .type           _Z21scatter_atomic_kernelPKfPKiPfi,@function
        .size           _Z21scatter_atomic_kernelPKfPKiPfi,(.L_x_1 - _Z21scatter_atomic_kernelPKfPKiPfi)
        .other          _Z21scatter_atomic_kernelPKfPKiPfi,@"STO_CUDA_ENTRY STV_DEFAULT"
_Z21scatter_atomic_kernelPKfPKiPfi:
.text._Z21scatter_atomic_kernelPKfPKiPfi:
[----:B------:R-:W-:Y:S01]  /*0000*/  LDC R1, c[0x0][0x37c] ;  /* 0x0000df00ff017b82 */ /* 0x000fe20000000800 */
[----:B------:R-:W0:Y:S07]  /*0010*/  S2R R0, SR_TID.X ;  /* 0x0000000000007919 */ /* 0x000e2e0000002100 */
[----:B------:R-:W0:Y:S01]  /*0020*/  S2UR UR4, SR_CTAID.X ;  /* 0x00000000000479c3 */ /* 0x000e220000002500 */
[----:B------:R-:W1:Y:S07]  /*0030*/  LDCU UR5, c[0x0][0x398] ;  /* 0x00007300ff0577ac */ /* 0x000e6e0008000800 */
[----:B------:R-:W0:Y:S02]  /*0040*/  LDC R5, c[0x0][0x360] ;  /* 0x0000d800ff057b82 */ /* 0x000e240000000800 */
[----:B0-----:R-:W-:-:S05]  /*0050*/  IMAD R5, R5, UR4, R0 ;  /* 0x0000000405057c24 */ /* 0x001fca000f8e0200 */
[----:B-1----:R-:W-:-:S13]  /*0060*/  ISETP.GE.AND P0, PT, R5, UR5, PT ;  /* 0x0000000505007c0c */ /* 0x002fda000bf06270 */
[----:B------:R-:W-:Y:S05]  /*0070*/  @P0 EXIT ;  /* 0x000000000000094d */ /* 0x000fea0003800000 */
[----:B------:R-:W0:Y:S01]  /*0080*/  LDC.64 R2, c[0x0][0x388] ;  /* 0x0000e200ff027b82 */ /* 0x000e220000000a00 */
[----:B------:R-:W1:Y:S07]  /*0090*/  LDCU.64 UR4, c[0x0][0x358] ;  /* 0x00006b00ff0477ac */ /* 0x000e6e0008000a00 */
[----:B------:R-:W2:Y:S01]  /*00a0*/  LDC.64 R6, c[0x0][0x380] ;  /* 0x0000e000ff067b82 */ /* 0x000ea20000000a00 */
[----:B0-----:R-:W-:-:S06]  /*00b0*/  IMAD.WIDE R2, R5, 0x4, R2 ;  /* 0x0000000405027825 */ /* 0x001fcc00078e0202 */
[----:B-1----:R-:W3:Y:S01]  /*00c0*/  LDG.E.CONSTANT R3, desc[UR4][R2.64] ;  /* 0x0000000402037981 */ /* 0x002ee2000c1e9900 */
[----:B--2---:R-:W-:Y:S02]  /*00d0*/  IMAD.WIDE R6, R5, 0x4, R6 ;  /* 0x0000000405067825 */ /* 0x004fe400078e0206 */
[----:B------:R-:W3:Y:S04]  /*00e0*/  LDC.64 R4, c[0x0][0x390] ;  /* 0x0000e400ff047b82 */ /* 0x000ee80000000a00 */
[----:B------:R-:W2:Y:S01]  /*00f0*/  LDG.E.CONSTANT R7, desc[UR4][R6.64] ;  /* 0x0000000406077981 */ /* 0x000ea2000c1e9900 */
[----:B---3--:R-:W-:-:S05]  /*0100*/  IMAD.WIDE R4, R3, 0x4, R4 ;  /* 0x0000000403047825 */ /* 0x008fca00078e0204 */
[----:B--2---:R-:W-:Y:S01]  /*0110*/  ATOMG.E.EXCH.STRONG.GPU PT, RZ, desc[UR4][R4.64], R7 ;  /* 0x8000000704ff79a8 */ /* 0x004fe2000c1ef104 */
[----:B------:R-:W-:Y:S05]  /*0120*/  EXIT ;  /* 0x000000000000794d */ /* 0x000fea0003800000 */
.L_x_0:
[----:B------:R-:W-:-:S00]  /*0130*/  BRA `(.L_x_0) ;  /* 0xfffffffc00fc7947 */ /* 0x000fc0000383ffff */
[----:B------:R-:W-:-:S00]  /*0140*/  NOP ;  /* 0x0000000000007918 */ /* 0x000fc00000000000 */
        /* <DEDUP_REMOVED lines=11> */
.L_x_1:


//--------------------- .nv.shared.reserved.0     --------------------------
	.section	.nv.shared.reserved.0,"aw",@nobits
	.weak		__nv_reservedSMEM_offset_0_alias
	.size		__nv_reservedSMEM_offset_0_alias, 0, 64
	.other		__nv_reservedSMEM_offset_0_alias,@"STO_CUDA_RESERVED_SHARED STV_DEFAULT"
__nv_reservedSMEM_offset_0_alias:
	.zero		0
	.zero		64


//--------------------- .nv.constant0._Z21scatter_atomic_kernelPKfPKiPfi --------------------------
	.section	.nv.constant0._Z21scatter_atomic_kernelPKfPKiPfi,"a",@progbits
	.sectionflags	@""
	.align	4
.nv.constant0._Z21scatter_atomic_kernelPKfPKiPfi:
	.zero		924


//--------------------- SYMBOLS --------------------------

	.type		.nv.reservedSmem.offset0,@object
	.size		.nv.reservedSmem.offset0,0x4
